	.headerflags	@"EF_CUDA_TEXMODE_UNIFIED EF_CUDA_64BIT_ADDRESS EF_CUDA_ACCELERATORS EF_CUDA_SM90 EF_CUDA_VIRTUAL_SM(EF_CUDA_SM90)"
	.elftype	@"ET_EXEC"


//--------------------- .nv.info                  --------------------------
	.section	.nv.info,"",@"SHT_CUDA_INFO"
	.align	4


	//----- nvinfo : EIATTR_REGCOUNT
	.align		4
        /*0000*/ 	.byte	0x04, 0x2f
        /*0002*/ 	.short	(.L_3 - .L_2)
	.align		4
.L_2:
        /*0004*/ 	.word	index@(triton_poi_fused__native_batch_norm_legit_no_training_relu_44)
        /*0008*/ 	.word	0x00000016


	//----- nvinfo : EIATTR_MIN_STACK_SIZE
	.align		4
.L_3:
        /*000c*/ 	.byte	0x04, 0x12
        /*000e*/ 	.short	(.L_5 - .L_4)
	.align		4
.L_4:
        /*0010*/ 	.word	index@(triton_poi_fused__native_batch_norm_legit_no_training_relu_44)
        /*0014*/ 	.word	0x00000000


	//----- nvinfo : EIATTR_FRAME_SIZE
	.align		4
.L_5:
        /*0018*/ 	.byte	0x04, 0x11
        /*001a*/ 	.short	(.L_7 - .L_6)
	.align		4
.L_6:
        /*001c*/ 	.word	index@(triton_poi_fused__native_batch_norm_legit_no_training_relu_44)
        /*0020*/ 	.word	0x00000000


	//----- nvinfo : EIATTR_MIN_STACK_SIZE
	.align		4
.L_7:
        /*0024*/ 	.byte	0x04, 0x12
        /*0026*/ 	.short	(.L_9 - .L_8)
	.align		4
.L_8:
        /*0028*/ 	.word	index@(triton_poi_fused__native_batch_norm_legit_no_training_relu_44)
        /*002c*/ 	.word	0x00000000
.L_9:


//--------------------- .nv.info.triton_poi_fused__native_batch_norm_legit_no_training_relu_44 --------------------------
	.section	.nv.info.triton_poi_fused__native_batch_norm_legit_no_training_relu_44,"",@"SHT_CUDA_INFO"
	.sectionflags	@""
	.align	4


	//----- nvinfo : EIATTR_CUDA_API_VERSION
	.align		4
        /*0000*/ 	.byte	0x04, 0x37
        /*0002*/ 	.short	(.L_11 - .L_10)
.L_10:
        /*0004*/ 	.word	0x0000007c


	//----- nvinfo : EIATTR_KPARAM_INFO
	.align		4
.L_11:
        /*0008*/ 	.byte	0x04, 0x17
        /*000a*/ 	.short	(.L_13 - .L_12)
.L_12:
        /*000c*/ 	.word	0x00000000
        /*0010*/ 	.short	0x0006
        /*0012*/ 	.short	0x0030
        /*0014*/ 	.byte	0x00, 0xf0, 0x11, 0x00


	//----- nvinfo : EIATTR_KPARAM_INFO
	.align		4
.L_13:
        /*0018*/ 	.byte	0x04, 0x17
        /*001a*/ 	.short	(.L_15 - .L_14)
.L_14:
        /*001c*/ 	.word	0x00000000
        /*0020*/ 	.short	0x0005
        /*0022*/ 	.short	0x0028
        /*0024*/ 	.byte	0x00, 0xf4, 0x21, 0x00


	//----- nvinfo : EIATTR_KPARAM_INFO
	.align		4
.L_15:
        /*0028*/ 	.byte	0x04, 0x17
        /*002a*/ 	.short	(.L_17 - .L_16)
.L_16:
        /*002c*/ 	.word	0x00000000
        /*0030*/ 	.short	0x0004
        /*0032*/ 	.short	0x0020
        /*0034*/ 	.byte	0x00, 0xf4, 0x21, 0x00


	//----- nvinfo : EIATTR_KPARAM_INFO
	.align		4
.L_17:
        /*0038*/ 	.byte	0x04, 0x17
        /*003a*/ 	.short	(.L_19 - .L_18)
.L_18:
        /*003c*/ 	.word	0x00000000
        /*0040*/ 	.short	0x0003
        /*0042*/ 	.short	0x0018
        /*0044*/ 	.byte	0x00, 0xf4, 0x21, 0x00


	//----- nvinfo : EIATTR_KPARAM_INFO
	.align		4
.L_19:
        /*0048*/ 	.byte	0x04, 0x17
        /*004a*/ 	.short	(.L_21 - .L_20)
.L_20:
        /*004c*/ 	.word	0x00000000
        /*0050*/ 	.short	0x0002
        /*0052*/ 	.short	0x0010
        /*0054*/ 	.byte	0x00, 0xf4, 0x21, 0x00


	//----- nvinfo : EIATTR_KPARAM_INFO
	.align		4
.L_21:
        /*0058*/ 	.byte	0x04, 0x17
        /*005a*/ 	.short	(.L_23 - .L_22)
.L_22:
        /*005c*/ 	.word	0x00000000
        /*0060*/ 	.short	0x0001
        /*0062*/ 	.short	0x0008
        /*0064*/ 	.byte	0x00, 0xf4, 0x21, 0x00


	//----- nvinfo : EIATTR_KPARAM_INFO
	.align		4
.L_23:
        /*0068*/ 	.byte	0x04, 0x17
        /*006a*/ 	.short	(.L_25 - .L_24)
.L_24:
        /*006c*/ 	.word	0x00000000
        /*0070*/ 	.short	0x0000
        /*0072*/ 	.short	0x0000
        /*0074*/ 	.byte	0x00, 0xf4, 0x21, 0x00


	//----- nvinfo : EIATTR_SPARSE_MMA_MASK
	.align		4
.L_25:
        /*0078*/ 	.byte	0x03, 0x50
        /*007a*/ 	.short	0x0000


	//----- nvinfo : EIATTR_MAXREG_COUNT
	.align		4
        /*007c*/ 	.byte	0x03, 0x1b
        /*007e*/ 	.short	0x00ff


	//----- nvinfo : EIATTR_EXIT_INSTR_OFFSETS
	.align		4
        /*0080*/ 	.byte	0x04, 0x1c
        /*0082*/ 	.short	(.L_27 - .L_26)


	//   ....[0]....
.L_26:
        /*0084*/ 	.word	0x00000480


	//   ....[1]....
        /*0088*/ 	.word	0x000004a0


	//----- nvinfo : EIATTR_REQNTID
	.align		4
.L_27:
        /*008c*/ 	.byte	0x04, 0x10
        /*008e*/ 	.short	(.L_29 - .L_28)
.L_28:
        /*0090*/ 	.word	0x00000080
        /*0094*/ 	.word	0x00000001
        /*0098*/ 	.word	0x00000001


	//----- nvinfo : EIATTR_CBANK_PARAM_SIZE
	.align		4
.L_29:
        /*009c*/ 	.byte	0x03, 0x19
        /*009e*/ 	.short	0x0034


	//----- nvinfo : EIATTR_PARAM_CBANK
	.align		4
        /*00a0*/ 	.byte	0x04, 0x0a
        /*00a2*/ 	.short	(.L_31 - .L_30)
	.align		4
.L_30:
        /*00a4*/ 	.word	index@(.nv.constant0.triton_poi_fused__native_batch_norm_legit_no_training_relu_44)
        /*00a8*/ 	.short	0x0210
        /*00aa*/ 	.short	0x0034


	//----- nvinfo : EIATTR_SW_WAR
	.align		4
.L_31:
        /*00ac*/ 	.byte	0x04, 0x36
        /*00ae*/ 	.short	(.L_33 - .L_32)
.L_32:
        /*00b0*/ 	.word	0x00000008
.L_33:


//--------------------- .nv.callgraph             --------------------------
	.section	.nv.callgraph,"",@"SHT_CUDA_CALLGRAPH"
	.align	4
	.sectionentsize	8
	.align		4
        /*0000*/ 	.word	0x00000000
	.align		4
        /*0004*/ 	.word	0xffffffff
	.align		4
        /*0008*/ 	.word	0x00000000
	.align		4
        /*000c*/ 	.word	0xfffffffe
	.align		4
        /*0010*/ 	.word	0x00000000
	.align		4
        /*0014*/ 	.word	0xfffffffd
	.align		4
        /*0018*/ 	.word	0x00000000
	.align		4
        /*001c*/ 	.word	0xfffffffc


//--------------------- .nv.constant4             --------------------------
	.section	.nv.constant4,"a",@progbits
	.align	8
	.align		8
.nv.constant4:
        /*0000*/ 	.dword	_$_str
	.align		8
        /*0008*/ 	.dword	_$_str_$_2


//--------------------- .text.triton_poi_fused__native_batch_norm_legit_no_training_relu_44 --------------------------
	.section	.text.triton_poi_fused__native_batch_norm_legit_no_training_relu_44,"ax",@progbits
	.align	128
        .global         triton_poi_fused__native_batch_norm_legit_no_training_relu_44
        .type           triton_poi_fused__native_batch_norm_legit_no_training_relu_44,@function
        .size           triton_poi_fused__native_batch_norm_legit_no_training_relu_44,(.L_x_1 - triton_poi_fused__native_batch_norm_legit_no_training_relu_44)
        .other          triton_poi_fused__native_batch_norm_legit_no_training_relu_44,@"STO_CUDA_ENTRY STV_DEFAULT"
triton_poi_fused__native_batch_norm_legit_no_training_relu_44:
.text.triton_poi_fused__native_batch_norm_legit_no_training_relu_44:
[----:B------:R-:W0:Y:S01]  /*0000*/  LDC R1, c[0x0][0x28] ;  /* 0x00000a00ff017b82 */ /* 0x000e220000000800 */
[----:B------:R-:W1:Y:S07]  /*0010*/  S2R R0, SR_TID.X ;  /* 0x0000000000007919 */ /* 0x000e6e0000002100 */
[----:B------:R-:W2:Y:S01]  /*0020*/  LDC.64 R8, c[0x0][0x220] ;  /* 0x00008800ff087b82 */ /* 0x000ea20000000a00 */
[----:B------:R-:W-:Y:S01]  /*0030*/  ULDC.64 UR4, c[0x0][0x208] ;  /* 0x0000820000047ab9 */ /* 0x000fe20000000a00 */
[----:B------:R-:W3:Y:S06]  /*0040*/  S2R R5, SR_CTAID.X ;  /* 0x0000000000057919 */ /* 0x000eec0000002500 */
[----:B------:R-:W4:Y:S08]  /*0050*/  LDC.64 R14, c[0x0][0x218] ;  /* 0x00008600ff0e7b82 */ /* 0x000f300000000a00 */
[----:B------:R-:W5:Y:S08]  /*0060*/  LDC.64 R12, c[0x0][0x210] ;  /* 0x00008400ff0c7b82 */ /* 0x000f700000000a00 */
[----:B------:R-:W4:Y:S01]  /*0070*/  LDC.64 R16, c[0x0][0x228] ;  /* 0x00008a00ff107b82 */ /* 0x000f220000000a00 */
[----:B-1----:R-:W-:-:S07]  /*0080*/  IMAD.SHL.U32 R0, R0, 0x2, RZ ;  /* 0x0000000200007824 */ /* 0x002fce00078e00ff */
[----:B------:R-:W1:Y:S01]  /*0090*/  LDC.64 R18, c[0x0][0x230] ;  /* 0x00008c00ff127b82 */ /* 0x000e620000000a00 */
[----:B---3--:R-:W-:Y:S02]  /*00a0*/  SHF.R.S32.HI R3, RZ, 0x17, R5 ;  /* 0x00000017ff037819 */ /* 0x008fe40000011405 */
[----:B------:R-:W-:Y:S02]  /*00b0*/  LOP3.LUT R0, R0, 0xfe, RZ, 0xc0, !PT ;  /* 0x000000fe00007812 */ /* 0x000fe400078ec0ff */
[----:B------:R-:W-:-:S03]  /*00c0*/  SGXT R3, R3, 0x1 ;  /* 0x000000010303781a */ /* 0x000fc60000000200 */
[----:B------:R-:W-:Y:S01]  /*00d0*/  IMAD R0, R5, 0x100, R0 ;  /* 0x0000010005007824 */ /* 0x000fe200078e0200 */
[----:B------:R-:W-:-:S04]  /*00e0*/  CS2R R4, SRZ ;  /* 0x0000000000047805 */ /* 0x000fc8000001ff00 */
[----:B------:R-:W-:Y:S02]  /*00f0*/  LEA.HI R3, R3, R0, RZ, 0x4 ;  /* 0x0000000003037211 */ /* 0x000fe400078f20ff */
[----:B------:R-:W-:Y:S02]  /*0100*/  ISETP.GE.AND P0, PT, R0, 0x100, PT ;  /* 0x000001000000780c */ /* 0x000fe40003f06270 */
[----:B------:R-:W-:-:S04]  /*0110*/  SHF.R.S32.HI R3, RZ, 0x4, R3 ;  /* 0x00000004ff037819 */ /* 0x000fc80000011403 */
[----:B------:R-:W-:-:S04]  /*0120*/  LEA.HI R2, R3, R3, RZ, 0x2 ;  /* 0x0000000303027211 */ /* 0x000fc800078f10ff */
[----:B------:R-:W-:-:S04]  /*0130*/  LOP3.LUT R2, R2, 0xfffffffc, RZ, 0xc0, !PT ;  /* 0xfffffffc02027812 */ /* 0x000fc800078ec0ff */
[----:B------:R-:W-:-:S05]  /*0140*/  IADD3 R11, R3, -R2, RZ ;  /* 0x80000002030b7210 */ /* 0x000fca0007ffe0ff */
[----:B--2---:R-:W-:-:S05]  /*0150*/  IMAD.WIDE R8, R11, 0x4, R8 ;  /* 0x000000040b087825 */ /* 0x004fca00078e0208 */
[----:B------:R-:W2:Y:S04]  /*0160*/  @!P0 LDG.E.EL R4, desc[UR4][R8.64] ;  /* 0x0000000408048981 */ /* 0x000ea8000c2e1900 */
[----:B------:R3:W2:Y:S01]  /*0170*/  @!P0 LDG.E.EL R5, desc[UR4][R8.64] ;  /* 0x0000000408058981 */ /* 0x0006a2000c2e1900 */
[----:B------:R-:W-:Y:S02]  /*0180*/  CS2R R6, SRZ ;  /* 0x0000000000067805 */ /* 0x000fe4000001ff00 */
[----:B------:R-:W-:Y:S01]  /*0190*/  CS2R R2, SRZ ;  /* 0x0000000000027805 */ /* 0x000fe2000001ff00 */
[----:B----4-:R-:W-:-:S04]  /*01a0*/  IMAD.WIDE R14, R11, 0x4, R14 ;  /* 0x000000040b0e7825 */ /* 0x010fc800078e020e */
[----:B-----5:R-:W-:Y:S01]  /*01b0*/  IMAD.WIDE R12, R0, 0x4, R12 ;  /* 0x00000004000c7825 */ /* 0x020fe200078e020c */
[----:B------:R-:W4:Y:S01]  /*01c0*/  @!P0 LDG.E.EL R7, desc[UR4][R14.64] ;  /* 0x000000040e078981 */ /* 0x000f22000c2e1900 */
[----:B---3--:R-:W-:Y:S02]  /*01d0*/  CS2R R8, SRZ ;  /* 0x0000000000087805 */ /* 0x008fe4000001ff00 */
[C---:B0-----:R-:W-:Y:S01]  /*01e0*/  IMAD.WIDE R16, R11.reuse, 0x4, R16 ;  /* 0x000000040b107825 */ /* 0x041fe200078e0210 */
[----:B------:R0:W3:Y:S03]  /*01f0*/  @!P0 LDG.E.EL R6, desc[UR4][R14.64] ;  /* 0x000000040e068981 */ /* 0x0000e6000c2e1900 */
[----:B-1----:R-:W-:Y:S01]  /*0200*/  IMAD.WIDE R18, R11, 0x4, R18 ;  /* 0x000000040b127825 */ /* 0x002fe200078e0212 */
[----:B------:R1:W4:Y:S01]  /*0210*/  @!P0 LDG.E.64 R2, desc[UR4][R12.64] ;  /* 0x000000040c028981 */ /* 0x000322000c1e1b00 */
[----:B------:R-:W-:-:S03]  /*0220*/  CS2R R10, SRZ ;  /* 0x00000000000a7805 */ /* 0x000fc6000001ff00 */
[----:B------:R-:W5:Y:S04]  /*0230*/  @!P0 LDG.E.EL R9, desc[UR4][R18.64] ;  /* 0x0000000412098981 */ /* 0x000f68000c2e1900 */
[----:B------:R-:W5:Y:S04]  /*0240*/  @!P0 LDG.E.EL R10, desc[UR4][R16.64] ;  /* 0x00000004100a8981 */ /* 0x000f68000c2e1900 */
[----:B------:R-:W3:Y:S04]  /*0250*/  @!P0 LDG.E.EL R11, desc[UR4][R16.64] ;  /* 0x00000004100b8981 */ /* 0x000ee8000c2e1900 */
[----:B------:R-:W3:Y:S01]  /*0260*/  @!P0 LDG.E.EL R8, desc[UR4][R18.64] ;  /* 0x0000000412088981 */ /* 0x000ee2000c2e1900 */
[----:B0-----:R-:W-:Y:S01]  /*0270*/  HFMA2.MMA R14, -RZ, RZ, 1.625, 0 ;  /* 0x3e800000ff0e7435 */ /* 0x001fe200000001ff */
[----:B--2---:R-:W-:Y:S01]  /*0280*/  FADD R4, R4, 9.9999997473787516356e-06 ;  /* 0x3727c5ac04047421 */ /* 0x004fe20000000000 */
[----:B------:R-:W-:-:S03]  /*0290*/  FADD R5, R5, 9.9999997473787516356e-06 ;  /* 0x3727c5ac05057421 */ /* 0x000fc60000000000 */
[----:B-1----:R-:W0:Y:S08]  /*02a0*/  MUFU.SQRT R12, R4 ;  /* 0x00000004000c7308 */ /* 0x002e300000002000 */
[----:B------:R1:W2:Y:S01]  /*02b0*/  MUFU.SQRT R13, R5 ;  /* 0x00000005000d7308 */ /* 0x0002a20000002000 */
[C---:B0-----:R-:W-:Y:S02]  /*02c0*/  FSETP.GT.AND P1, PT, R12.reuse, 8.50705917302346158658e+37, PT ;  /* 0x7e8000000c00780b */ /* 0x041fe40003f24000 */
[----:B------:R-:W-:Y:S01]  /*02d0*/  FSETP.GEU.AND P3, PT, R12, 1.175494350822287508e-38, PT ;  /* 0x008000000c00780b */ /* 0x000fe20003f6e000 */
[----:B-1----:R-:W0:Y:S01]  /*02e0*/  LDC.64 R4, c[0x0][0x238] ;  /* 0x00008e00ff047b82 */ /* 0x002e220000000a00 */
[----:B--2---:R-:W-:-:S02]  /*02f0*/  FSETP.GT.AND P2, PT, R13, 8.50705917302346158658e+37, PT ;  /* 0x7e8000000d00780b */ /* 0x004fc40003f44000 */
[----:B------:R-:W-:-:S07]  /*0300*/  FSETP.GEU.AND P4, PT, R13, 1.175494350822287508e-38, PT ;  /* 0x008000000d00780b */ /* 0x000fce0003f8e000 */
[----:B------:R-:W-:-:S04]  /*0310*/  @P1 FMUL R12, R12, 0.25 ;  /* 0x3e8000000c0c1820 */ /* 0x000fc80000400000 */
[----:B------:R-:W-:Y:S01]  /*0320*/  @!P3 FMUL R12, R12, 16777216 ;  /* 0x4b8000000c0cb820 */ /* 0x000fe20000400000 */
[----:B------:R-:W-:-:S04]  /*0330*/  @P2 FMUL R13, R13, 0.25 ;  /* 0x3e8000000d0d2820 */ /* 0x000fc80000400000 */
[----:B------:R-:W-:Y:S01]  /*0340*/  @!P4 FMUL R13, R13, 16777216 ;  /* 0x4b8000000d0dc820 */ /* 0x000fe20000400000 */
[----:B------:R-:W1:Y:S01]  /*0350*/  MUFU.RCP R12, R12 ;  /* 0x0000000c000c7308 */ /* 0x000e620000001000 */
[----:B------:R-:W-:-:S07]  /*0360*/  FSEL R15, R14, 1, P1 ;  /* 0x3f8000000e0f7808 */ /* 0x000fce0000800000 */
[----:B------:R-:W2:Y:S01]  /*0370*/  MUFU.RCP R13, R13 ;  /* 0x0000000d000d7308 */ /* 0x000ea20000001000 */
[----:B------:R-:W-:Y:S01]  /*0380*/  FSEL R14, R14, 1, P2 ;  /* 0x3f8000000e0e7808 */ /* 0x000fe20001000000 */
[----:B------:R-:W-:-:S04]  /*0390*/  @!P3 FMUL R15, R15, 16777216 ;  /* 0x4b8000000f0fb820 */ /* 0x000fc80000400000 */
[----:B------:R-:W-:Y:S01]  /*03a0*/  @!P4 FMUL R14, R14, 16777216 ;  /* 0x4b8000000e0ec820 */ /* 0x000fe20000400000 */
[----:B----4-:R-:W-:Y:S01]  /*03b0*/  FADD R2, -R7, R2 ;  /* 0x0000000207027221 */ /* 0x010fe20000000100 */
[----:B---3--:R-:W-:Y:S01]  /*03c0*/  FADD R3, -R6, R3 ;  /* 0x0000000306037221 */ /* 0x008fe20000000100 */
[----:B-1----:R-:W-:Y:S01]  /*03d0*/  FMUL R15, R12, R15 ;  /* 0x0000000f0c0f7220 */ /* 0x002fe20000400000 */
[----:B--2---:R-:W-:-:S03]  /*03e0*/  FMUL R14, R13, R14 ;  /* 0x0000000e0d0e7220 */ /* 0x004fc60000400000 */
[----:B------:R-:W-:Y:S01]  /*03f0*/  FMUL R2, R2, R15 ;  /* 0x0000000f02027220 */ /* 0x000fe20000400000 */
[----:B------:R-:W-:-:S03]  /*0400*/  FMUL R3, R3, R14 ;  /* 0x0000000e03037220 */ /* 0x000fc60000400000 */
[----:B-----5:R-:W-:Y:S01]  /*0410*/  FFMA R2, R2, R10, R9 ;  /* 0x0000000a02027223 */ /* 0x020fe20000000009 */
[----:B------:R-:W-:-:S04]  /*0420*/  FFMA R3, R3, R11, R8 ;  /* 0x0000000b03037223 */ /* 0x000fc80000000008 */
[----:B------:R-:W-:Y:S02]  /*0430*/  FSETP.GEU.AND P1, PT, R2, RZ, PT ;  /* 0x000000ff0200720b */ /* 0x000fe40003f2e000 */
[C---:B------:R-:W-:Y:S01]  /*0440*/  FSETP.GEU.AND P2, PT, R3.reuse, RZ, PT ;  /* 0x000000ff0300720b */ /* 0x040fe20003f4e000 */
[----:B0-----:R-:W-:Y:S01]  /*0450*/  IMAD.WIDE R4, R0, 0x4, R4 ;  /* 0x0000000400047825 */ /* 0x001fe200078e0204 */
[----:B------:R-:W-:Y:S02]  /*0460*/  FSEL R2, R2, RZ, P1 ;  /* 0x000000ff02027208 */ /* 0x000fe40000800000 */
[----:B------:R-:W-:Y:S01]  /*0470*/  FSEL R3, R3, RZ, P2 ;  /* 0x000000ff03037208 */ /* 0x000fe20001000000 */
[----:B------:R-:W-:Y:S08]  /*0480*/  @P0 EXIT ;  /* 0x000000000000094d */ /* 0x000ff00003800000 */
[----:B------:R-:W-:Y:S01]  /*0490*/  STG.E.64 desc[UR4][R4.64], R2 ;  /* 0x0000000204007986 */ /* 0x000fe2000c101b04 */
[----:B------:R-:W-:Y:S05]  /*04a0*/  EXIT ;  /* 0x000000000000794d */ /* 0x000fea0003800000 */
.L_x_0:
[----:B------:R-:W-:-:S00]  /*04b0*/  BRA `(.L_x_0) ;  /* 0xfffffffc00fc7947 */ /* 0x000fc0000383ffff */
[----:B------:R-:W-:-:S00]  /*04c0*/  NOP ;  /* 0x0000000000007918 */ /* 0x000fc00000000000 */
        /* <DEDUP_REMOVED lines=11> */
.L_x_1:


//--------------------- .nv.global.init           --------------------------
	.section	.nv.global.init,"aw",@progbits
.nv.global.init:
	.type		_$_str,@object
	.size		_$_str,(_$_str_$_2 - _$_str)
_$_str:
        /*0000*/ 	.byte	0x5f, 0x5f, 0x43, 0x55, 0x44, 0x41, 0x5f, 0x46, 0x54, 0x5a, 0x00
	.type		_$_str_$_2,@object
	.size		_$_str_$_2,(.L_1 - _$_str_$_2)
_$_str_$_2:
        /*000b*/ 	.byte	0x5f, 0x5f, 0x43, 0x55, 0x44, 0x41, 0x5f, 0x50, 0x52, 0x45, 0x43, 0x5f, 0x53, 0x51, 0x52, 0x54
        /*001b*/ 	.byte	0x00
.L_1:


//--------------------- .nv.constant0.triton_poi_fused__native_batch_norm_legit_no_training_relu_44 --------------------------
	.section	.nv.constant0.triton_poi_fused__native_batch_norm_legit_no_training_relu_44,"a",@progbits
	.sectionflags	@""
	.align	4
.nv.constant0.triton_poi_fused__native_batch_norm_legit_no_training_relu_44:
	.zero		580
